//
// Generated by NVIDIA NVVM Compiler
//
// Compiler Build ID: CL-36424714
// Cuda compilation tools, release 13.0, V13.0.88
// Based on NVVM 20.0.0
//

.version 9.0
.target sm_100
.address_size 64

	// .globl	_Z16reduction_kernelPiS_i

.visible .entry _Z16reduction_kernelPiS_i(
	.param .u64 .ptr .align 1 _Z16reduction_kernelPiS_i_param_0,
	.param .u64 .ptr .align 1 _Z16reduction_kernelPiS_i_param_1,
	.param .u32 _Z16reduction_kernelPiS_i_param_2
)
{
	.reg .pred 	%p<6>;
	.reg .b32 	%r<17>;
	.reg .b64 	%rd<9>;

	ld.param.u64 	%rd4, [_Z16reduction_kernelPiS_i_param_0];
	ld.param.u64 	%rd3, [_Z16reduction_kernelPiS_i_param_1];
	ld.param.u32 	%r5, [_Z16reduction_kernelPiS_i_param_2];
	cvta.to.global.u64 	%rd1, %rd4;
	mov.u32 	%r7, %ctaid.x;
	mov.u32 	%r1, %ntid.x;
	mov.u32 	%r8, %tid.x;
	mad.lo.s32 	%r2, %r7, %r1, %r8;
	mul.wide.s32 	%rd5, %r2, 4;
	add.s64 	%rd2, %rd1, %rd5;
	mov.b32 	%r16, 1;
$L__BB0_1:
	add.s32 	%r9, %r16, -1;
	and.b32  	%r10, %r9, %r2;
	setp.ne.s32 	%p1, %r10, 0;
	add.s32 	%r11, %r16, %r2;
	setp.ge.s32 	%p2, %r11, %r5;
	or.pred  	%p3, %p1, %p2;
	@%p3 bra 	$L__BB0_3;
	mul.wide.u32 	%rd6, %r16, 4;
	add.s64 	%rd7, %rd2, %rd6;
	ld.global.u32 	%r12, [%rd7];
	ld.global.u32 	%r13, [%rd2];
	add.s32 	%r14, %r13, %r12;
	st.global.u32 	[%rd2], %r14;
$L__BB0_3:
	bar.sync 	0;
	shl.b32 	%r16, %r16, 1;
	setp.le.u32 	%p4, %r16, %r1;
	@%p4 bra 	$L__BB0_1;
	setp.ne.s32 	%p5, %r2, 0;
	@%p5 bra 	$L__BB0_6;
	ld.global.u32 	%r15, [%rd1];
	cvta.to.global.u64 	%rd8, %rd3;
	st.global.u32 	[%rd8], %r15;
$L__BB0_6:
	ret;

}


// ===== COMPILED SASS (sm_100) =====

	.target	sm_100

	.elftype	@"ET_EXEC"


//--------------------- .note.nv.tkinfo           --------------------------
	.section	.note.nv.tkinfo,"",@"SHT_NOTE"
	.sectionflags	@"SHF_NOTE_NV_TKINFO"
	.tkinfo
        /*0018*/ 	.word	0x00000002
        /*0030*/ 	.string	""
        /*0030*/ 	.string	"ptxas"
        /*0030*/ 	.string	"Cuda compilation tools, release 13.0, V13.0.88"
        /*0030*/ 	.string	"Build cuda_13.0.r13.0/compiler.36424714_0"
        /*0030*/ 	.string	"-arch sm_100 -m 64 "



//--------------------- .note.nv.cuinfo           --------------------------
	.section	.note.nv.cuinfo,"",@"SHT_NOTE"
	.sectionflags	@"SHF_NOTE_NV_CUINFO"
        /*0018*/ 	.short	0x0002
        /*001a*/ 	.short	0x0064
        /*001c*/ 	.short	0x0082
	.zero		2


//--------------------- .nv.info                  --------------------------
	.section	.nv.info,"",@"SHT_CUDA_INFO"
	.align	4


	//----- nvinfo : EIATTR_REGCOUNT
	.align		4
        /*0000*/ 	.byte	0x04, 0x2f
        /*0002*/ 	.short	(.L_1 - .L_0)
	.align		4
.L_0:
        /*0004*/ 	.word	index@(_Z16reduction_kernelPiS_i)
        /*0008*/ 	.word	0x0000000e


	//----- nvinfo : EIATTR_FRAME_SIZE
	.align		4
.L_1:
        /*000c*/ 	.byte	0x04, 0x11
        /*000e*/ 	.short	(.L_3 - .L_2)
	.align		4
.L_2:
        /*0010*/ 	.word	index@(_Z16reduction_kernelPiS_i)
        /*0014*/ 	.word	0x00000000


	//----- nvinfo : EIATTR_MIN_STACK_SIZE
	.align		4
.L_3:
        /*0018*/ 	.byte	0x04, 0x12
        /*001a*/ 	.short	(.L_5 - .L_4)
	.align		4
.L_4:
        /*001c*/ 	.word	index@(_Z16reduction_kernelPiS_i)
        /*0020*/ 	.word	0x00000000
.L_5:


//--------------------- .nv.compat                --------------------------
	.section	.nv.compat,"",@"SHT_CUDA_COMPAT_INFO"
	.align	4
        /*0000*/ 	.byte	0x02, 0x09, 0x00, 0x00, 0x02, 0x02, 0x01, 0x00, 0x02, 0x05, 0x05, 0x00, 0x03, 0x07, 0x01, 0x01
        /*0010*/ 	.byte	0x02, 0x03, 0x00, 0x00, 0x02, 0x06, 0x01, 0x00, 0x04, 0x0b, 0x08, 0x00, 0x09, 0x00, 0x00, 0x00
        /*0020*/ 	.byte	0x00, 0x00, 0x00, 0x00


//--------------------- .nv.info._Z16reduction_kernelPiS_i --------------------------
	.section	.nv.info._Z16reduction_kernelPiS_i,"",@"SHT_CUDA_INFO"
	.sectionflags	@""
	.align	4


	//----- nvinfo : EIATTR_CUDA_API_VERSION
	.align		4
        /*0000*/ 	.byte	0x04, 0x37
        /*0002*/ 	.short	(.L_7 - .L_6)
.L_6:
        /*0004*/ 	.word	0x00000082


	//----- nvinfo : EIATTR_KPARAM_INFO
	.align		4
.L_7:
        /*0008*/ 	.byte	0x04, 0x17
        /*000a*/ 	.short	(.L_9 - .L_8)
.L_8:
        /*000c*/ 	.word	0x00000000
        /*0010*/ 	.short	0x0002
        /*0012*/ 	.short	0x0010
        /*0014*/ 	.byte	0x00, 0xf0, 0x11, 0x00


	//----- nvinfo : EIATTR_KPARAM_INFO
	.align		4
.L_9:
        /*0018*/ 	.byte	0x04, 0x17
        /*001a*/ 	.short	(.L_11 - .L_10)
.L_10:
        /*001c*/ 	.word	0x00000000
        /*0020*/ 	.short	0x0001
        /*0022*/ 	.short	0x0008
        /*0024*/ 	.byte	0x00, 0xf5, 0x21, 0x00


	//----- nvinfo : EIATTR_KPARAM_INFO
	.align		4
.L_11:
        /*0028*/ 	.byte	0x04, 0x17
        /*002a*/ 	.short	(.L_13 - .L_12)
.L_12:
        /*002c*/ 	.word	0x00000000
        /*0030*/ 	.short	0x0000
        /*0032*/ 	.short	0x0000
        /*0034*/ 	.byte	0x00, 0xf5, 0x21, 0x00


	//----- nvinfo : EIATTR_SPARSE_MMA_MASK
	.align		4
.L_13:
        /*0038*/ 	.byte	0x03, 0x50
        /*003a*/ 	.short	0x0000


	//----- nvinfo : EIATTR_MAXREG_COUNT
	.align		4
        /*003c*/ 	.byte	0x03, 0x1b
        /*003e*/ 	.short	0x00ff


	//----- nvinfo : EIATTR_NUM_BARRIERS
	.align		4
        /*0040*/ 	.byte	0x02, 0x4c
        /*0042*/ 	.byte	0x01
	.zero		1


	//----- nvinfo : EIATTR_MERCURY_ISA_VERSION
	.align		4
        /*0044*/ 	.byte	0x03, 0x5f
        /*0046*/ 	.short	0x0101


	//----- nvinfo : EIATTR_VRC_CTA_INIT_COUNT
	.align		4
        /*0048*/ 	.byte	0x02, 0x4a
	.zero		1
	.zero		1


	//----- nvinfo : EIATTR_EXIT_INSTR_OFFSETS
	.align		4
        /*004c*/ 	.byte	0x04, 0x1c
        /*004e*/ 	.short	(.L_15 - .L_14)


	//   ....[0]....
.L_14:
        /*0050*/ 	.word	0x000001b0


	//   ....[1]....
        /*0054*/ 	.word	0x00000200


	//----- nvinfo : EIATTR_CRS_STACK_SIZE
	.align		4
.L_15:
        /*0058*/ 	.byte	0x04, 0x1e
        /*005a*/ 	.short	(.L_17 - .L_16)
.L_16:
        /*005c*/ 	.word	0x00000000


	//----- nvinfo : EIATTR_CBANK_PARAM_SIZE
	.align		4
.L_17:
        /*0060*/ 	.byte	0x03, 0x19
        /*0062*/ 	.short	0x0014


	//----- nvinfo : EIATTR_PARAM_CBANK
	.align		4
        /*0064*/ 	.byte	0x04, 0x0a
        /*0066*/ 	.short	(.L_19 - .L_18)
	.align		4
.L_18:
        /*0068*/ 	.word	index@(.nv.constant0._Z16reduction_kernelPiS_i)
        /*006c*/ 	.short	0x0380
        /*006e*/ 	.short	0x0014


	//----- nvinfo : EIATTR_SW_WAR
	.align		4
.L_19:
        /*0070*/ 	.byte	0x04, 0x36
        /*0072*/ 	.short	(.L_21 - .L_20)
.L_20:
        /*0074*/ 	.word	0x00000008
.L_21:


//--------------------- .nv.callgraph             --------------------------
	.section	.nv.callgraph,"",@"SHT_CUDA_CALLGRAPH"
	.align	4
	.sectionentsize	8
	.align		4
        /*0000*/ 	.word	0x00000000
	.align		4
        /*0004*/ 	.word	0xffffffff
	.align		4
        /*0008*/ 	.word	0x00000000
	.align		4
        /*000c*/ 	.word	0xfffffffe
	.align		4
        /*0010*/ 	.word	0x00000000
	.align		4
        /*0014*/ 	.word	0xfffffffd
	.align		4
        /*0018*/ 	.word	0x00000000
	.align		4
        /*001c*/ 	.word	0xfffffffc


//--------------------- .text._Z16reduction_kernelPiS_i --------------------------
	.section	.text._Z16reduction_kernelPiS_i,"ax",@progbits
	.align	128
        .global         _Z16reduction_kernelPiS_i
        .type           _Z16reduction_kernelPiS_i,@function
        .size           _Z16reduction_kernelPiS_i,(.L_x_4 - _Z16reduction_kernelPiS_i)
        .other          _Z16reduction_kernelPiS_i,@"STO_CUDA_ENTRY STV_DEFAULT"
_Z16reduction_kernelPiS_i:
.text._Z16reduction_kernelPiS_i:
[----:B------:R-:W-:Y:S01]  /*0000*/  LDC R1, c[0x0][0x37c] ;  /* 0x0000df00ff017b82 */ /* 0x000fe20000000800 */
[----:B------:R-:W0:Y:S07]  /*0010*/  S2R R0, SR_TID.X ;  /* 0x0000000000007919 */ /* 0x000e2e0000002100 */
[----:B------:R-:W0:Y:S01]  /*0020*/  S2UR UR6, SR_CTAID.X ;  /* 0x00000000000679c3 */ /* 0x000e220000002500 */
[----:B------:R-:W1:Y:S01]  /*0030*/  LDCU.64 UR4, c[0x0][0x358] ;  /* 0x00006b00ff0477ac */ /* 0x000e620008000a00 */
[----:B------:R-:W2:Y:S06]  /*0040*/  LDCU UR7, c[0x0][0x390] ;  /* 0x00007200ff0777ac */ /* 0x000eac0008000800 */
[----:B------:R-:W0:Y:S08]  /*0050*/  LDC R11, c[0x0][0x360] ;  /* 0x0000d800ff0b7b82 */ /* 0x000e300000000800 */
[----:B------:R-:W3:Y:S01]  /*0060*/  LDC.64 R2, c[0x0][0x380] ;  /* 0x0000e000ff027b82 */ /* 0x000ee20000000a00 */
[----:B0-----:R-:W-:-:S02]  /*0070*/  IMAD R7, R11, UR6, R0 ;  /* 0x000000060b077c24 */ /* 0x001fc4000f8e0200 */
[----:B------:R-:W-:Y:S02]  /*0080*/  IMAD.MOV.U32 R0, RZ, RZ, 0x1 ;  /* 0x00000001ff007424 */ /* 0x000fe400078e00ff */
[----:B-123--:R-:W-:-:S07]  /*0090*/  IMAD.WIDE R2, R7, 0x4, R2 ;  /* 0x0000000407027825 */ /* 0x00efce00078e0202 */
.L_x_2:
[----:B------:R-:W-:Y:S01]  /*00a0*/  IADD3 R4, PT, PT, R0, -0x1, RZ ;  /* 0xffffffff00047810 */ /* 0x000fe20007ffe0ff */
[----:B------:R-:W-:Y:S01]  /*00b0*/  IMAD.IADD R5, R7, 0x1, R0 ;  /* 0x0000000107057824 */ /* 0x000fe200078e0200 */
[----:B------:R-:W-:Y:S02]  /*00c0*/  BSSY.RECONVERGENT B0, `(.L_x_0) ;  /* 0x0000009000007945 */ /* 0x000fe40003800200 */
[----:B------:R-:W-:-:S04]  /*00d0*/  LOP3.LUT P0, RZ, R4, R7, RZ, 0xc0, !PT ;  /* 0x0000000704ff7212 */ /* 0x000fc8000780c0ff */
[----:B------:R-:W-:-:S13]  /*00e0*/  ISETP.GE.OR P0, PT, R5, UR7, P0 ;  /* 0x0000000705007c0c */ /* 0x000fda0008706670 */
[----:B0-----:R-:W-:Y:S05]  /*00f0*/  @P0 BRA `(.L_x_1) ;  /* 0x0000000000140947 */ /* 0x001fea0003800000 */
[----:B------:R-:W-:Y:S01]  /*0100*/  IMAD.WIDE.U32 R4, R0, 0x4, R2 ;  /* 0x0000000400047825 */ /* 0x000fe200078e0002 */
[----:B------:R-:W2:Y:S05]  /*0110*/  LDG.E R9, desc[UR4][R2.64] ;  /* 0x0000000402097981 */ /* 0x000eaa000c1e1900 */
[----:B------:R-:W2:Y:S02]  /*0120*/  LDG.E R4, desc[UR4][R4.64] ;  /* 0x0000000404047981 */ /* 0x000ea4000c1e1900 */
[----:B--2---:R-:W-:-:S05]  /*0130*/  IADD3 R9, PT, PT, R4, R9, RZ ;  /* 0x0000000904097210 */ /* 0x004fca0007ffe0ff */
[----:B------:R0:W-:Y:S02]  /*0140*/  STG.E desc[UR4][R2.64], R9 ;  /* 0x0000000902007986 */ /* 0x0001e4000c101904 */
.L_x_1:
[----:B------:R-:W-:Y:S05]  /*0150*/  BSYNC.RECONVERGENT B0 ;  /* 0x0000000000007941 */ /* 0x000fea0003800200 */
.L_x_0:
[----:B------:R-:W-:Y:S01]  /*0160*/  IMAD.SHL.U32 R0, R0, 0x2, RZ ;  /* 0x0000000200007824 */ /* 0x000fe200078e00ff */
[----:B------:R-:W-:Y:S04]  /*0170*/  BAR.SYNC.DEFER_BLOCKING 0x0 ;  /* 0x0000000000007b1d */ /* 0x000fe80000010000 */
[----:B------:R-:W-:-:S13]  /*0180*/  ISETP.GT.U32.AND P0, PT, R0, R11, PT ;  /* 0x0000000b0000720c */ /* 0x000fda0003f04070 */
[----:B------:R-:W-:Y:S05]  /*0190*/  @!P0 BRA `(.L_x_2) ;  /* 0xfffffffc00c08947 */ /* 0x000fea000383ffff */
[----:B------:R-:W-:-:S13]  /*01a0*/  ISETP.NE.AND P0, PT, R7, RZ, PT ;  /* 0x000000ff0700720c */ /* 0x000fda0003f05270 */
[----:B------:R-:W-:Y:S05]  /*01b0*/  @P0 EXIT ;  /* 0x000000000000094d */ /* 0x000fea0003800000 */
[----:B0-----:R-:W0:Y:S02]  /*01c0*/  LDC.64 R2, c[0x0][0x380] ;  /* 0x0000e000ff027b82 */ /* 0x001e240000000a00 */
[----:B0-----:R-:W2:Y:S06]  /*01d0*/  LDG.E R3, desc[UR4][R2.64] ;  /* 0x0000000402037981 */ /* 0x001eac000c1e1900 */
[----:B------:R-:W2:Y:S02]  /*01e0*/  LDC.64 R4, c[0x0][0x388] ;  /* 0x0000e200ff047b82 */ /* 0x000ea40000000a00 */
[----:B--2---:R-:W-:Y:S01]  /*01f0*/  STG.E desc[UR4][R4.64], R3 ;  /* 0x0000000304007986 */ /* 0x004fe2000c101904 */
[----:B------:R-:W-:Y:S05]  /*0200*/  EXIT ;  /* 0x000000000000794d */ /* 0x000fea0003800000 */
.L_x_3:
[----:B------:R-:W-:-:S00]  /*0210*/  BRA `(.L_x_3) ;  /* 0xfffffffc00fc7947 */ /* 0x000fc0000383ffff */
[----:B------:R-:W-:-:S00]  /*0220*/  NOP ;  /* 0x0000000000007918 */ /* 0x000fc00000000000 */
        /* <DEDUP_REMOVED lines=13> */
.L_x_4:


//--------------------- .nv.shared.reserved.0     --------------------------
	.section	.nv.shared.reserved.0,"aw",@nobits
	.weak		__nv_reservedSMEM_offset_0_alias
	.size		__nv_reservedSMEM_offset_0_alias, 0, 64
	.other		__nv_reservedSMEM_offset_0_alias,@"STO_CUDA_RESERVED_SHARED STV_DEFAULT"
__nv_reservedSMEM_offset_0_alias:
	.zero		0
	.zero		64


//--------------------- .nv.constant0._Z16reduction_kernelPiS_i --------------------------
	.section	.nv.constant0._Z16reduction_kernelPiS_i,"a",@progbits
	.sectionflags	@""
	.align	4
.nv.constant0._Z16reduction_kernelPiS_i:
	.zero		916


//--------------------- SYMBOLS --------------------------

	.type		.nv.reservedSmem.offset0,@object
	.size		.nv.reservedSmem.offset0,0x4
